	.headerflags	@"EF_CUDA_TEXMODE_UNIFIED EF_CUDA_64BIT_ADDRESS EF_CUDA_ACCELERATORS EF_CUDA_SM90 EF_CUDA_VIRTUAL_SM(EF_CUDA_SM90)"
	.elftype	@"ET_EXEC"


//--------------------- .nv.info                  --------------------------
	.section	.nv.info,"",@"SHT_CUDA_INFO"
	.align	4


	//----- nvinfo : EIATTR_REGCOUNT
	.align		4
        /*0000*/ 	.byte	0x04, 0x2f
        /*0002*/ 	.short	(.L_3 - .L_2)
	.align		4
.L_2:
        /*0004*/ 	.word	index@(triton_per_fused__native_batch_norm_legit_no_training_mean_relu_0)
        /*0008*/ 	.word	0x00000016


	//----- nvinfo : EIATTR_MIN_STACK_SIZE
	.align		4
.L_3:
        /*000c*/ 	.byte	0x04, 0x12
        /*000e*/ 	.short	(.L_5 - .L_4)
	.align		4
.L_4:
        /*0010*/ 	.word	index@(triton_per_fused__native_batch_norm_legit_no_training_mean_relu_0)
        /*0014*/ 	.word	0x00000000


	//----- nvinfo : EIATTR_FRAME_SIZE
	.align		4
.L_5:
        /*0018*/ 	.byte	0x04, 0x11
        /*001a*/ 	.short	(.L_7 - .L_6)
	.align		4
.L_6:
        /*001c*/ 	.word	index@(triton_per_fused__native_batch_norm_legit_no_training_mean_relu_0)
        /*0020*/ 	.word	0x00000000


	//----- nvinfo : EIATTR_MIN_STACK_SIZE
	.align		4
.L_7:
        /*0024*/ 	.byte	0x04, 0x12
        /*0026*/ 	.short	(.L_9 - .L_8)
	.align		4
.L_8:
        /*0028*/ 	.word	index@(triton_per_fused__native_batch_norm_legit_no_training_mean_relu_0)
        /*002c*/ 	.word	0x00000000
.L_9:


//--------------------- .nv.info.triton_per_fused__native_batch_norm_legit_no_training_mean_relu_0 --------------------------
	.section	.nv.info.triton_per_fused__native_batch_norm_legit_no_training_mean_relu_0,"",@"SHT_CUDA_INFO"
	.sectionflags	@""
	.align	4


	//----- nvinfo : EIATTR_CUDA_API_VERSION
	.align		4
        /*0000*/ 	.byte	0x04, 0x37
        /*0002*/ 	.short	(.L_11 - .L_10)
.L_10:
        /*0004*/ 	.word	0x0000007c


	//----- nvinfo : EIATTR_KPARAM_INFO
	.align		4
.L_11:
        /*0008*/ 	.byte	0x04, 0x17
        /*000a*/ 	.short	(.L_13 - .L_12)
.L_12:
        /*000c*/ 	.word	0x00000000
        /*0010*/ 	.short	0x0008
        /*0012*/ 	.short	0x003c
        /*0014*/ 	.byte	0x00, 0xf0, 0x11, 0x00


	//----- nvinfo : EIATTR_KPARAM_INFO
	.align		4
.L_13:
        /*0018*/ 	.byte	0x04, 0x17
        /*001a*/ 	.short	(.L_15 - .L_14)
.L_14:
        /*001c*/ 	.word	0x00000000
        /*0020*/ 	.short	0x0007
        /*0022*/ 	.short	0x0038
        /*0024*/ 	.byte	0x00, 0xf0, 0x11, 0x00


	//----- nvinfo : EIATTR_KPARAM_INFO
	.align		4
.L_15:
        /*0028*/ 	.byte	0x04, 0x17
        /*002a*/ 	.short	(.L_17 - .L_16)
.L_16:
        /*002c*/ 	.word	0x00000000
        /*0030*/ 	.short	0x0006
        /*0032*/ 	.short	0x0030
        /*0034*/ 	.byte	0x00, 0xf4, 0x21, 0x00


	//----- nvinfo : EIATTR_KPARAM_INFO
	.align		4
.L_17:
        /*0038*/ 	.byte	0x04, 0x17
        /*003a*/ 	.short	(.L_19 - .L_18)
.L_18:
        /*003c*/ 	.word	0x00000000
        /*0040*/ 	.short	0x0005
        /*0042*/ 	.short	0x0028
        /*0044*/ 	.byte	0x00, 0xf4, 0x21, 0x00


	//----- nvinfo : EIATTR_KPARAM_INFO
	.align		4
.L_19:
        /*0048*/ 	.byte	0x04, 0x17
        /*004a*/ 	.short	(.L_21 - .L_20)
.L_20:
        /*004c*/ 	.word	0x00000000
        /*0050*/ 	.short	0x0004
        /*0052*/ 	.short	0x0020
        /*0054*/ 	.byte	0x00, 0xf4, 0x21, 0x00


	//----- nvinfo : EIATTR_KPARAM_INFO
	.align		4
.L_21:
        /*0058*/ 	.byte	0x04, 0x17
        /*005a*/ 	.short	(.L_23 - .L_22)
.L_22:
        /*005c*/ 	.word	0x00000000
        /*0060*/ 	.short	0x0003
        /*0062*/ 	.short	0x0018
        /*0064*/ 	.byte	0x00, 0xf4, 0x21, 0x00


	//----- nvinfo : EIATTR_KPARAM_INFO
	.align		4
.L_23:
        /*0068*/ 	.byte	0x04, 0x17
        /*006a*/ 	.short	(.L_25 - .L_24)
.L_24:
        /*006c*/ 	.word	0x00000000
        /*0070*/ 	.short	0x0002
        /*0072*/ 	.short	0x0010
        /*0074*/ 	.byte	0x00, 0xf4, 0x21, 0x00


	//----- nvinfo : EIATTR_KPARAM_INFO
	.align		4
.L_25:
        /*0078*/ 	.byte	0x04, 0x17
        /*007a*/ 	.short	(.L_27 - .L_26)
.L_26:
        /*007c*/ 	.word	0x00000000
        /*0080*/ 	.short	0x0001
        /*0082*/ 	.short	0x0008
        /*0084*/ 	.byte	0x00, 0xf4, 0x21, 0x00


	//----- nvinfo : EIATTR_KPARAM_INFO
	.align		4
.L_27:
        /*0088*/ 	.byte	0x04, 0x17
        /*008a*/ 	.short	(.L_29 - .L_28)
.L_28:
        /*008c*/ 	.word	0x00000000
        /*0090*/ 	.short	0x0000
        /*0092*/ 	.short	0x0000
        /*0094*/ 	.byte	0x00, 0xf4, 0x21, 0x00


	//----- nvinfo : EIATTR_SPARSE_MMA_MASK
	.align		4
.L_29:
        /*0098*/ 	.byte	0x03, 0x50
        /*009a*/ 	.short	0x0000


	//----- nvinfo : EIATTR_MAXREG_COUNT
	.align		4
        /*009c*/ 	.byte	0x03, 0x1b
        /*009e*/ 	.short	0x00ff


	//----- nvinfo : EIATTR_COOP_GROUP_MASK_REGIDS
	.align		4
        /*00a0*/ 	.byte	0x04, 0x29
        /*00a2*/ 	.short	(.L_31 - .L_30)


	//   ....[0]....
.L_30:
        /*00a4*/ 	.word	0xffffffff


	//   ....[1]....
        /*00a8*/ 	.word	0xffffffff


	//   ....[2]....
        /*00ac*/ 	.word	0xffffffff


	//----- nvinfo : EIATTR_COOP_GROUP_INSTR_OFFSETS
	.align		4
.L_31:
        /*00b0*/ 	.byte	0x04, 0x28
        /*00b2*/ 	.short	(.L_33 - .L_32)


	//   ....[0]....
.L_32:
        /*00b4*/ 	.word	0x00000450


	//   ....[1]....
        /*00b8*/ 	.word	0x00000470


	//   ....[2]....
        /*00bc*/ 	.word	0x000004a0


	//----- nvinfo : EIATTR_EXIT_INSTR_OFFSETS
	.align		4
.L_33:
        /*00c0*/ 	.byte	0x04, 0x1c
        /*00c2*/ 	.short	(.L_35 - .L_34)


	//   ....[0]....
.L_34:
        /*00c4*/ 	.word	0x00000560


	//   ....[1]....
        /*00c8*/ 	.word	0x00000590


	//----- nvinfo : EIATTR_REQNTID
	.align		4
.L_35:
        /*00cc*/ 	.byte	0x04, 0x10
        /*00ce*/ 	.short	(.L_37 - .L_36)
.L_36:
        /*00d0*/ 	.word	0x00000040
        /*00d4*/ 	.word	0x00000001
        /*00d8*/ 	.word	0x00000001


	//----- nvinfo : EIATTR_CBANK_PARAM_SIZE
	.align		4
.L_37:
        /*00dc*/ 	.byte	0x03, 0x19
        /*00de*/ 	.short	0x0040


	//----- nvinfo : EIATTR_PARAM_CBANK
	.align		4
        /*00e0*/ 	.byte	0x04, 0x0a
        /*00e2*/ 	.short	(.L_39 - .L_38)
	.align		4
.L_38:
        /*00e4*/ 	.word	index@(.nv.constant0.triton_per_fused__native_batch_norm_legit_no_training_mean_relu_0)
        /*00e8*/ 	.short	0x0210
        /*00ea*/ 	.short	0x0040


	//----- nvinfo : EIATTR_SW_WAR
	.align		4
.L_39:
        /*00ec*/ 	.byte	0x04, 0x36
        /*00ee*/ 	.short	(.L_41 - .L_40)
.L_40:
        /*00f0*/ 	.word	0x00000008
.L_41:


//--------------------- .nv.callgraph             --------------------------
	.section	.nv.callgraph,"",@"SHT_CUDA_CALLGRAPH"
	.align	4
	.sectionentsize	8
	.align		4
        /*0000*/ 	.word	0x00000000
	.align		4
        /*0004*/ 	.word	0xffffffff
	.align		4
        /*0008*/ 	.word	0x00000000
	.align		4
        /*000c*/ 	.word	0xfffffffe
	.align		4
        /*0010*/ 	.word	0x00000000
	.align		4
        /*0014*/ 	.word	0xfffffffd
	.align		4
        /*0018*/ 	.word	0x00000000
	.align		4
        /*001c*/ 	.word	0xfffffffc


//--------------------- .nv.constant4             --------------------------
	.section	.nv.constant4,"a",@progbits
	.align	8
	.align		8
.nv.constant4:
        /*0000*/ 	.dword	_$_str
	.align		8
        /*0008*/ 	.dword	_$_str_$_2


//--------------------- .text.triton_per_fused__native_batch_norm_legit_no_training_mean_relu_0 --------------------------
	.section	.text.triton_per_fused__native_batch_norm_legit_no_training_mean_relu_0,"ax",@progbits
	.sectionflags	@"SHF_BARRIERS=1"
	.align	128
        .global         triton_per_fused__native_batch_norm_legit_no_training_mean_relu_0
        .type           triton_per_fused__native_batch_norm_legit_no_training_mean_relu_0,@function
        .size           triton_per_fused__native_batch_norm_legit_no_training_mean_relu_0,(.L_x_1 - triton_per_fused__native_batch_norm_legit_no_training_mean_relu_0)
        .other          triton_per_fused__native_batch_norm_legit_no_training_mean_relu_0,@"STO_CUDA_ENTRY STV_DEFAULT"
triton_per_fused__native_batch_norm_legit_no_training_mean_relu_0:
.text.triton_per_fused__native_batch_norm_legit_no_training_mean_relu_0:
[----:B------:R-:W0:Y:S01]  /*0000*/  LDC R1, c[0x0][0x28] ;  /* 0x00000a00ff017b82 */ /* 0x000e220000000800 */
[----:B------:R-:W1:Y:S07]  /*0010*/  S2R R0, SR_TID.X ;  /* 0x0000000000007919 */ /* 0x000e6e0000002100 */
[----:B------:R-:W2:Y:S01]  /*0020*/  LDC.64 R18, c[0x0][0x228] ;  /* 0x00008a00ff127b82 */ /* 0x000ea20000000a00 */
[----:B------:R-:W-:Y:S01]  /*0030*/  HFMA2.MMA R9, -RZ, RZ, 0, 0 ;  /* 0x00000000ff097435 */ /* 0x000fe200000001ff */
[----:B------:R-:W-:Y:S01]  /*0040*/  ULDC.64 UR6, c[0x0][0x208] ;  /* 0x0000820000067ab9 */ /* 0x000fe20000000a00 */
[----:B------:R-:W3:Y:S05]  /*0050*/  S2R R2, SR_CTAID.X ;  /* 0x0000000000027919 */ /* 0x000eea0000002500 */
[----:B------:R-:W4:Y:S08]  /*0060*/  LDC.64 R16, c[0x0][0x218] ;  /* 0x00008600ff107b82 */ /* 0x000f300000000a00 */
[----:B------:R-:W5:Y:S08]  /*0070*/  LDC.64 R12, c[0x0][0x220] ;  /* 0x00008800ff0c7b82 */ /* 0x000f700000000a00 */
[----:B------:R-:W4:Y:S01]  /*0080*/  LDC.64 R10, c[0x0][0x230] ;  /* 0x00008c00ff0a7b82 */ /* 0x000f220000000a00 */
[----:B-1----:R-:W-:-:S07]  /*0090*/  SHF.R.U32.HI R6, RZ, 0x3, R0 ;  /* 0x00000003ff067819 */ /* 0x002fce0000011600 */
[----:B------:R-:W1:Y:S01]  /*00a0*/  LDC.64 R4, c[0x0][0x238] ;  /* 0x00008e00ff047b82 */ /* 0x000e620000000a00 */
[----:B---3--:R-:W-:Y:S01]  /*00b0*/  IMAD.SHL.U32 R7, R2, 0x8, RZ ;  /* 0x0000000802077824 */ /* 0x008fe200078e00ff */
[----:B------:R-:W-:Y:S02]  /*00c0*/  SHF.R.S32.HI R3, RZ, 0x1c, R2 ;  /* 0x0000001cff037819 */ /* 0x000fe40000011402 */
[----:B------:R-:W-:Y:S02]  /*00d0*/  SGXT.U32 R6, R6, 0x3 ;  /* 0x000000030606781a */ /* 0x000fe40000000000 */
[----:B------:R-:W-:Y:S02]  /*00e0*/  SGXT R3, R3, 0x1 ;  /* 0x000000010303781a */ /* 0x000fe40000000200 */
[----:B------:R-:W-:-:S04]  /*00f0*/  LOP3.LUT R8, R7, R6, RZ, 0xfc, !PT ;  /* 0x0000000607087212 */ /* 0x000fc800078efcff */
[----:B------:R-:W-:Y:S02]  /*0100*/  LEA.HI R3, R3, R8, RZ, 0x6 ;  /* 0x0000000803037211 */ /* 0x000fe400078f30ff */
[----:B------:R-:W-:Y:S02]  /*0110*/  ISETP.GE.AND P1, PT, R8, 0x100, PT ;  /* 0x000001000800780c */ /* 0x000fe40003f26270 */
[----:B------:R-:W-:-:S05]  /*0120*/  LOP3.LUT R3, R3, 0xffffffc0, RZ, 0xc0, !PT ;  /* 0xffffffc003037812 */ /* 0x000fca00078ec0ff */
[----:B------:R-:W-:-:S04]  /*0130*/  IMAD.IADD R15, R8, 0x1, -R3 ;  /* 0x00000001080f7824 */ /* 0x000fc800078e0a03 */
[----:B--2---:R-:W-:-:S05]  /*0140*/  IMAD.WIDE R18, R15, 0x4, R18 ;  /* 0x000000040f127825 */ /* 0x004fca00078e0212 */
[----:B------:R2:W3:Y:S01]  /*0150*/  @!P1 LDG.E.EL R9, desc[UR6][R18.64] ;  /* 0x0000000612099981 */ /* 0x0004e2000c2e1900 */
[----:B------:R-:W-:-:S05]  /*0160*/  IMAD.SHL.U32 R2, R0, 0x2, RZ ;  /* 0x0000000200027824 */ /* 0x000fca00078e00ff */
[----:B------:R-:W-:-:S04]  /*0170*/  LOP3.LUT R3, R2, 0xe, RZ, 0xc0, !PT ;  /* 0x0000000e02037812 */ /* 0x000fc800078ec0ff */
[----:B------:R-:W-:Y:S02]  /*0180*/  LEA R8, R8, R3, 0x4 ;  /* 0x0000000308087211 */ /* 0x000fe400078e20ff */
[----:B------:R-:W-:-:S03]  /*0190*/  CS2R R2, SRZ ;  /* 0x0000000000027805 */ /* 0x000fc6000001ff00 */
[----:B----4-:R-:W-:-:S04]  /*01a0*/  IMAD.WIDE R16, R8, 0x4, R16 ;  /* 0x0000000408107825 */ /* 0x010fc800078e0210 */
[----:B------:R-:W-:Y:S01]  /*01b0*/  IMAD.MOV.U32 R14, RZ, RZ, RZ ;  /* 0x000000ffff0e7224 */ /* 0x000fe200078e00ff */
[----:B------:R-:W4:Y:S01]  /*01c0*/  @!P1 LDG.E.64 R2, desc[UR6][R16.64] ;  /* 0x0000000610029981 */ /* 0x000f22000c1e1b00 */
[----:B-----5:R-:W-:-:S04]  /*01d0*/  IMAD.WIDE R12, R15, 0x4, R12 ;  /* 0x000000040f0c7825 */ /* 0x020fc800078e020c */
[C---:B0-----:R-:W-:Y:S01]  /*01e0*/  IMAD.WIDE R10, R15.reuse, 0x4, R10 ;  /* 0x000000040f0a7825 */ /* 0x041fe200078e020a */
[----:B------:R0:W5:Y:S03]  /*01f0*/  @!P1 LDG.E.EL R14, desc[UR6][R12.64] ;  /* 0x000000060c0e9981 */ /* 0x000166000c2e1900 */
[----:B-1----:R-:W-:Y:S01]  /*0200*/  IMAD.WIDE R4, R15, 0x4, R4 ;  /* 0x000000040f047825 */ /* 0x002fe200078e0204 */
[----:B------:R-:W-:-:S03]  /*0210*/  MOV R15, RZ ;  /* 0x000000ff000f7202 */ /* 0x000fc60000000f00 */
[----:B--2---:R-:W-:-:S03]  /*0220*/  IMAD.MOV.U32 R18, RZ, RZ, RZ ;  /* 0x000000ffff127224 */ /* 0x004fc600078e00ff */
[----:B------:R4:W2:Y:S04]  /*0230*/  @!P1 LDG.E.EL R15, desc[UR6][R10.64] ;  /* 0x000000060a0f9981 */ /* 0x0008a8000c2e1900 */
[----:B------:R-:W2:Y:S01]  /*0240*/  @!P1 LDG.E.EL R18, desc[UR6][R4.64] ;  /* 0x0000000604129981 */ /* 0x000ea2000c2e1900 */
[----:B0-----:R-:W-:Y:S01]  /*0250*/  HFMA2.MMA R13, -RZ, RZ, 1.625, 0 ;  /* 0x3e800000ff0d7435 */ /* 0x001fe200000001ff */
[----:B------:R-:W0:Y:S01]  /*0260*/  S2UR UR5, SR_CgaCtaId ;  /* 0x00000000000579c3 */ /* 0x000e220000008800 */
[----:B------:R-:W-:Y:S01]  /*0270*/  UMOV UR4, 0x400 ;  /* 0x0000040000047882 */ /* 0x000fe20000000000 */
[----:B------:R-:W-:Y:S01]  /*0280*/  LOP3.LUT R7, R7, 0x7, R0, 0xf8, !PT ;  /* 0x0000000707077812 */ /* 0x000fe200078ef800 */
[----:B0-----:R-:W-:Y:S01]  /*0290*/  UPRMT UR4, UR5, 0x654, UR4 ;  /* 0x0000065405047896 */ /* 0x001fe20008000004 */
[----:B---3--:R-:W-:-:S04]  /*02a0*/  FADD R9, R9, 9.9999997473787516356e-06 ;  /* 0x3727c5ac09097421 */ /* 0x008fc80000000000 */
[----:B------:R-:W0:Y:S02]  /*02b0*/  MUFU.SQRT R16, R9 ;  /* 0x0000000900107308 */ /* 0x000e240000002000 */
[C---:B0-----:R-:W-:Y:S02]  /*02c0*/  FSETP.GT.AND P0, PT, R16.reuse, 8.50705917302346158658e+37, PT ;  /* 0x7e8000001000780b */ /* 0x041fe40003f04000 */
[----:B------:R-:W-:Y:S02]  /*02d0*/  FSETP.GEU.AND P2, PT, R16, 1.175494350822287508e-38, PT ;  /* 0x008000001000780b */ /* 0x000fe40003f4e000 */
[----:B------:R-:W-:Y:S02]  /*02e0*/  FSEL R13, R13, 1, P0 ;  /* 0x3f8000000d0d7808 */ /* 0x000fe40000000000 */
[----:B----4-:R-:W-:Y:S02]  /*02f0*/  SEL R11, R2, RZ, !P1 ;  /* 0x000000ff020b7207 */ /* 0x010fe40004800000 */
[----:B------:R-:W-:-:S03]  /*0300*/  SEL R3, R3, RZ, !P1 ;  /* 0x000000ff03037207 */ /* 0x000fc60004800000 */
[--C-:B-----5:R-:W-:Y:S02]  /*0310*/  FADD R2, R11, -R14.reuse ;  /* 0x8000000e0b027221 */ /* 0x120fe40000000000 */
[----:B------:R-:W-:Y:S01]  /*0320*/  @P0 FMUL R16, R16, 0.25 ;  /* 0x3e80000010100820 */ /* 0x000fe20000400000 */
[----:B------:R-:W-:Y:S01]  /*0330*/  FADD R14, R3, -R14 ;  /* 0x8000000e030e7221 */ /* 0x000fe20000000000 */
[----:B------:R-:W-:Y:S02]  /*0340*/  @!P2 FMUL R13, R13, 16777216 ;  /* 0x4b8000000d0da820 */ /* 0x000fe40000400000 */
[----:B------:R-:W-:-:S06]  /*0350*/  @!P2 FMUL R16, R16, 16777216 ;  /* 0x4b8000001010a820 */ /* 0x000fcc0000400000 */
[----:B------:R-:W0:Y:S02]  /*0360*/  MUFU.RCP R16, R16 ;  /* 0x0000001000107308 */ /* 0x000e240000001000 */
[----:B0-----:R-:W-:-:S04]  /*0370*/  FMUL R13, R16, R13 ;  /* 0x0000000d100d7220 */ /* 0x001fc80000400000 */
[-C--:B------:R-:W-:Y:S01]  /*0380*/  FMUL R3, R2, R13.reuse ;  /* 0x0000000d02037220 */ /* 0x080fe20000400000 */
[----:B------:R-:W-:-:S03]  /*0390*/  FMUL R13, R14, R13 ;  /* 0x0000000d0e0d7220 */ /* 0x000fc60000400000 */
[-CC-:B--2---:R-:W-:Y:S01]  /*03a0*/  FFMA R3, R3, R15.reuse, R18.reuse ;  /* 0x0000000f03037223 */ /* 0x184fe20000000012 */
[----:B------:R-:W-:-:S04]  /*03b0*/  FFMA R13, R13, R15, R18 ;  /* 0x0000000f0d0d7223 */ /* 0x000fc80000000012 */
[----:B------:R-:W-:Y:S02]  /*03c0*/  FSETP.GEU.AND P0, PT, R3, RZ, PT ;  /* 0x000000ff0300720b */ /* 0x000fe40003f0e000 */
[----:B------:R-:W-:Y:S02]  /*03d0*/  FSETP.GEU.AND P2, PT, R13, RZ, PT ;  /* 0x000000ff0d00720b */ /* 0x000fe40003f4e000 */
[----:B------:R-:W-:Y:S02]  /*03e0*/  FSEL R2, R3, RZ, P0 ;  /* 0x000000ff03027208 */ /* 0x000fe40000000000 */
[----:B------:R-:W-:Y:S02]  /*03f0*/  FSEL R3, R13, RZ, P2 ;  /* 0x000000ff0d037208 */ /* 0x000fe40001000000 */
[----:B------:R-:W-:Y:S02]  /*0400*/  LEA R13, R6, UR4, 0x2 ;  /* 0x00000004060d7c11 */ /* 0x000fe4000f8e10ff */
[----:B------:R-:W-:Y:S01]  /*0410*/  LOP3.LUT P0, RZ, R0, 0x38, RZ, 0xc0, !PT ;  /* 0x0000003800ff7812 */ /* 0x000fe2000780c0ff */
[----:B------:R-:W-:-:S03]  /*0420*/  FADD R4, R2, R3 ;  /* 0x0000000302047221 */ /* 0x000fc60000000000 */
[----:B------:R-:W-:Y:S02]  /*0430*/  ISETP.LT.AND P0, PT, R7, 0x100, !P0 ;  /* 0x000001000700780c */ /* 0x000fe40004701270 */
[----:B------:R-:W-:-:S05]  /*0440*/  FSEL R5, R4, RZ, !P1 ;  /* 0x000000ff04057208 */ /* 0x000fca0004800000 */
[----:B------:R-:W0:Y:S02]  /*0450*/  SHFL.BFLY PT, R4, R5, 0x4, 0x1f ;  /* 0x0c801f0005047f89 */ /* 0x000e2400000e0000 */
[----:B0-----:R-:W-:-:S05]  /*0460*/  FADD R9, R5, R4 ;  /* 0x0000000405097221 */ /* 0x001fca0000000000 */
[----:B------:R-:W0:Y:S02]  /*0470*/  SHFL.BFLY PT, R4, R9, 0x2, 0x1f ;  /* 0x0c401f0009047f89 */ /* 0x000e2400000e0000 */
[----:B0-----:R-:W-:Y:S01]  /*0480*/  FADD R10, R9, R4 ;  /* 0x00000004090a7221 */ /* 0x001fe20000000000 */
[----:B------:R-:W-:-:S04]  /*0490*/  LOP3.LUT R4, R0, 0x7, RZ, 0xc0, !PT ;  /* 0x0000000700047812 */ /* 0x000fc800078ec0ff */
[----:B------:R-:W0:Y:S01]  /*04a0*/  SHFL.BFLY PT, R11, R10, 0x1, 0x1f ;  /* 0x0c201f000a0b7f89 */ /* 0x000e2200000e0000 */
[----:B------:R-:W-:Y:S02]  /*04b0*/  LEA R12, R4, UR4, 0x2 ;  /* 0x00000004040c7c11 */ /* 0x000fe4000f8e10ff */
[----:B------:R-:W1:Y:S01]  /*04c0*/  LDC.64 R4, c[0x0][0x240] ;  /* 0x00009000ff047b82 */ /* 0x000e620000000a00 */
[----:B0-----:R-:W-:-:S07]  /*04d0*/  FADD R6, R10, R11 ;  /* 0x0000000b0a067221 */ /* 0x001fce0000000000 */
[----:B------:R-:W0:Y:S01]  /*04e0*/  LDC.64 R10, c[0x0][0x210] ;  /* 0x00008400ff0a7b82 */ /* 0x000e220000000a00 */
[----:B-1----:R-:W-:Y:S01]  /*04f0*/  IMAD.WIDE R8, R8, 0x4, R4 ;  /* 0x0000000408087825 */ /* 0x002fe200078e0204 */
[----:B------:R1:W-:Y:S06]  /*0500*/  STS [R13], R6 ;  /* 0x000000060d007388 */ /* 0x0003ec0000000800 */
[----:B------:R-:W-:Y:S01]  /*0510*/  BAR.SYNC.DEFER_BLOCKING 0x0 ;  /* 0x0000000000007b1d */ /* 0x000fe20000010000 */
[----:B0-----:R-:W-:-:S05]  /*0520*/  IMAD.WIDE R4, R7, 0x4, R10 ;  /* 0x0000000407047825 */ /* 0x001fca00078e020a */
[----:B------:R-:W0:Y:S04]  /*0530*/  LDS R12, [R12] ;  /* 0x000000000c0c7984 */ /* 0x000e280000000800 */
[----:B------:R0:W-:Y:S01]  /*0540*/  @!P1 STG.E.64 desc[UR6][R8.64], R2 ;  /* 0x0000000208009986 */ /* 0x0001e2000c101b06 */
[----:B------:R-:W-:Y:S06]  /*0550*/  BAR.SYNC.DEFER_BLOCKING 0x0 ;  /* 0x0000000000007b1d */ /* 0x000fec0000010000 */
[----:B01----:R-:W-:Y:S05]  /*0560*/  @!P0 EXIT ;  /* 0x000000000000894d */ /* 0x003fea0003800000 */
[----:B0-----:R-:W-:-:S05]  /*0570*/  FMUL R3, R12, 0.0625 ;  /* 0x3d8000000c037820 */ /* 0x001fca0000400000 */
[----:B------:R-:W-:Y:S01]  /*0580*/  STG.E desc[UR6][R4.64], R3 ;  /* 0x0000000304007986 */ /* 0x000fe2000c101906 */
[----:B------:R-:W-:Y:S05]  /*0590*/  EXIT ;  /* 0x000000000000794d */ /* 0x000fea0003800000 */
.L_x_0:
[----:B------:R-:W-:-:S00]  /*05a0*/  BRA `(.L_x_0) ;  /* 0xfffffffc00fc7947 */ /* 0x000fc0000383ffff */
[----:B------:R-:W-:-:S00]  /*05b0*/  NOP ;  /* 0x0000000000007918 */ /* 0x000fc00000000000 */
        /* <DEDUP_REMOVED lines=12> */
.L_x_1:


//--------------------- .nv.global.init           --------------------------
	.section	.nv.global.init,"aw",@progbits
.nv.global.init:
	.type		_$_str,@object
	.size		_$_str,(_$_str_$_2 - _$_str)
_$_str:
        /*0000*/ 	.byte	0x5f, 0x5f, 0x43, 0x55, 0x44, 0x41, 0x5f, 0x46, 0x54, 0x5a, 0x00
	.type		_$_str_$_2,@object
	.size		_$_str_$_2,(.L_1 - _$_str_$_2)
_$_str_$_2:
        /*000b*/ 	.byte	0x5f, 0x5f, 0x43, 0x55, 0x44, 0x41, 0x5f, 0x50, 0x52, 0x45, 0x43, 0x5f, 0x53, 0x51, 0x52, 0x54
        /*001b*/ 	.byte	0x00
.L_1:


//--------------------- .nv.shared.triton_per_fused__native_batch_norm_legit_no_training_mean_relu_0 --------------------------
	.section	.nv.shared.triton_per_fused__native_batch_norm_legit_no_training_mean_relu_0,"aw",@nobits
	.sectionflags	@""
	.align	16
	.zero		1024


//--------------------- .nv.constant0.triton_per_fused__native_batch_norm_legit_no_training_mean_relu_0 --------------------------
	.section	.nv.constant0.triton_per_fused__native_batch_norm_legit_no_training_mean_relu_0,"a",@progbits
	.sectionflags	@""
	.align	4
.nv.constant0.triton_per_fused__native_batch_norm_legit_no_training_mean_relu_0:
	.zero		592
